//
// Generated by NVIDIA NVVM Compiler
//
// Compiler Build ID: CL-36424714
// Cuda compilation tools, release 13.0, V13.0.88
// Based on NVVM 20.0.0
//

.version 9.0
.target sm_100
.address_size 64

	// .globl	_Z11init_kernelPi

.visible .entry _Z11init_kernelPi(
	.param .u64 .ptr .align 1 _Z11init_kernelPi_param_0
)
{
	.reg .b32 	%r<5>;
	.reg .b64 	%rd<5>;

	ld.param.u64 	%rd1, [_Z11init_kernelPi_param_0];
	cvta.to.global.u64 	%rd2, %rd1;
	mov.u32 	%r1, %tid.x;
	shl.b32 	%r2, %r1, 1;
	sub.s32 	%r3, 2048, %r2;
	mul.wide.u32 	%rd3, %r2, 4;
	add.s64 	%rd4, %rd2, %rd3;
	st.global.u32 	[%rd4], %r3;
	xor.b32  	%r4, %r2, 2047;
	st.global.u32 	[%rd4+4], %r4;
	ret;

}
	// .globl	_Z19bitonic_sort_kernelPi
.visible .entry _Z19bitonic_sort_kernelPi(
	.param .u64 .ptr .align 1 _Z19bitonic_sort_kernelPi_param_0
)
{
	.reg .pred 	%p<6>;
	.reg .b32 	%r<32>;
	.reg .b64 	%rd<11>;

	ld.param.u64 	%rd6, [_Z19bitonic_sort_kernelPi_param_0];
	cvta.to.global.u64 	%rd1, %rd6;
	mov.b32 	%r29, 0;
	mov.b32 	%r28, 2;
	mov.u32 	%r1, %tid.x;
$L__BB1_1:
	mov.u32 	%r30, %r28;
	mov.u32 	%r31, %r29;
$L__BB1_2:
	shr.u32 	%r18, %r1, %r31;
	shl.b32 	%r19, %r18, 1;
	or.b32  	%r20, %r19, 1;
	mov.b32 	%r21, -1;
	shl.b32 	%r22, %r21, %r31;
	not.b32 	%r23, %r22;
	and.b32  	%r24, %r1, %r23;
	shl.b32 	%r25, %r19, %r31;
	or.b32  	%r6, %r25, %r24;
	shl.b32 	%r26, %r20, %r31;
	or.b32  	%r7, %r26, %r24;
	and.b32  	%r27, %r6, %r28;
	setp.ne.s32 	%p1, %r27, 0;
	@%p1 bra 	$L__BB1_5;
	mul.wide.u32 	%rd9, %r6, 4;
	add.s64 	%rd2, %rd1, %rd9;
	ld.global.u32 	%r8, [%rd2];
	mul.wide.u32 	%rd10, %r7, 4;
	add.s64 	%rd3, %rd1, %rd10;
	ld.global.u32 	%r9, [%rd3];
	setp.le.s32 	%p3, %r8, %r9;
	@%p3 bra 	$L__BB1_7;
	st.global.u32 	[%rd2], %r9;
	st.global.u32 	[%rd3], %r8;
	bra.uni 	$L__BB1_7;
$L__BB1_5:
	mul.wide.u32 	%rd7, %r6, 4;
	add.s64 	%rd4, %rd1, %rd7;
	ld.global.u32 	%r10, [%rd4];
	mul.wide.u32 	%rd8, %r7, 4;
	add.s64 	%rd5, %rd1, %rd8;
	ld.global.u32 	%r11, [%rd5];
	setp.ge.s32 	%p2, %r10, %r11;
	@%p2 bra 	$L__BB1_7;
	st.global.u32 	[%rd4], %r11;
	st.global.u32 	[%rd5], %r10;
$L__BB1_7:
	bar.sync 	0;
	add.s32 	%r31, %r31, -1;
	setp.gt.u32 	%p4, %r30, 3;
	shr.u32 	%r30, %r30, 1;
	@%p4 bra 	$L__BB1_2;
	shl.b32 	%r28, %r28, 1;
	add.s32 	%r29, %r29, 1;
	setp.ne.s32 	%p5, %r29, 11;
	@%p5 bra 	$L__BB1_1;
	ret;

}


// ===== COMPILED SASS (sm_100) =====

	.target	sm_100

	.elftype	@"ET_EXEC"


//--------------------- .note.nv.tkinfo           --------------------------
	.section	.note.nv.tkinfo,"",@"SHT_NOTE"
	.sectionflags	@"SHF_NOTE_NV_TKINFO"
	.tkinfo
        /*0018*/ 	.word	0x00000002
        /*0030*/ 	.string	""
        /*0030*/ 	.string	"ptxas"
        /*0030*/ 	.string	"Cuda compilation tools, release 13.0, V13.0.88"
        /*0030*/ 	.string	"Build cuda_13.0.r13.0/compiler.36424714_0"
        /*0030*/ 	.string	"-arch sm_100 -m 64 "



//--------------------- .note.nv.cuinfo           --------------------------
	.section	.note.nv.cuinfo,"",@"SHT_NOTE"
	.sectionflags	@"SHF_NOTE_NV_CUINFO"
        /*0018*/ 	.short	0x0002
        /*001a*/ 	.short	0x0064
        /*001c*/ 	.short	0x0082
	.zero		2


//--------------------- .nv.info                  --------------------------
	.section	.nv.info,"",@"SHT_CUDA_INFO"
	.align	4


	//----- nvinfo : EIATTR_REGCOUNT
	.align		4
        /*0000*/ 	.byte	0x04, 0x2f
        /*0002*/ 	.short	(.L_1 - .L_0)
	.align		4
.L_0:
        /*0004*/ 	.word	index@(_Z11init_kernelPi)
        /*0008*/ 	.word	0x0000000a


	//----- nvinfo : EIATTR_FRAME_SIZE
	.align		4
.L_1:
        /*000c*/ 	.byte	0x04, 0x11
        /*000e*/ 	.short	(.L_3 - .L_2)
	.align		4
.L_2:
        /*0010*/ 	.word	index@(_Z11init_kernelPi)
        /*0014*/ 	.word	0x00000000


	//----- nvinfo : EIATTR_REGCOUNT
	.align		4
.L_3:
        /*0018*/ 	.byte	0x04, 0x2f
        /*001a*/ 	.short	(.L_5 - .L_4)
	.align		4
.L_4:
        /*001c*/ 	.word	index@(_Z19bitonic_sort_kernelPi)
        /*0020*/ 	.word	0x0000000c


	//----- nvinfo : EIATTR_FRAME_SIZE
	.align		4
.L_5:
        /*0024*/ 	.byte	0x04, 0x11
        /*0026*/ 	.short	(.L_7 - .L_6)
	.align		4
.L_6:
        /*0028*/ 	.word	index@(_Z19bitonic_sort_kernelPi)
        /*002c*/ 	.word	0x00000000


	//----- nvinfo : EIATTR_MIN_STACK_SIZE
	.align		4
.L_7:
        /*0030*/ 	.byte	0x04, 0x12
        /*0032*/ 	.short	(.L_9 - .L_8)
	.align		4
.L_8:
        /*0034*/ 	.word	index@(_Z19bitonic_sort_kernelPi)
        /*0038*/ 	.word	0x00000000


	//----- nvinfo : EIATTR_MIN_STACK_SIZE
	.align		4
.L_9:
        /*003c*/ 	.byte	0x04, 0x12
        /*003e*/ 	.short	(.L_11 - .L_10)
	.align		4
.L_10:
        /*0040*/ 	.word	index@(_Z11init_kernelPi)
        /*0044*/ 	.word	0x00000000
.L_11:


//--------------------- .nv.compat                --------------------------
	.section	.nv.compat,"",@"SHT_CUDA_COMPAT_INFO"
	.align	4
        /*0000*/ 	.byte	0x02, 0x09, 0x00, 0x00, 0x02, 0x02, 0x01, 0x00, 0x02, 0x05, 0x05, 0x00, 0x03, 0x07, 0x01, 0x01
        /*0010*/ 	.byte	0x02, 0x03, 0x00, 0x00, 0x02, 0x06, 0x01, 0x00, 0x04, 0x0b, 0x08, 0x00, 0x09, 0x00, 0x00, 0x00
        /*0020*/ 	.byte	0x00, 0x00, 0x00, 0x00


//--------------------- .nv.info._Z19bitonic_sort_kernelPi --------------------------
	.section	.nv.info._Z19bitonic_sort_kernelPi,"",@"SHT_CUDA_INFO"
	.sectionflags	@""
	.align	4


	//----- nvinfo : EIATTR_CUDA_API_VERSION
	.align		4
        /*0000*/ 	.byte	0x04, 0x37
        /*0002*/ 	.short	(.L_13 - .L_12)
.L_12:
        /*0004*/ 	.word	0x00000082


	//----- nvinfo : EIATTR_KPARAM_INFO
	.align		4
.L_13:
        /*0008*/ 	.byte	0x04, 0x17
        /*000a*/ 	.short	(.L_15 - .L_14)
.L_14:
        /*000c*/ 	.word	0x00000000
        /*0010*/ 	.short	0x0000
        /*0012*/ 	.short	0x0000
        /*0014*/ 	.byte	0x00, 0xf5, 0x21, 0x00


	//----- nvinfo : EIATTR_SPARSE_MMA_MASK
	.align		4
.L_15:
        /*0018*/ 	.byte	0x03, 0x50
        /*001a*/ 	.short	0x0000


	//----- nvinfo : EIATTR_MAXREG_COUNT
	.align		4
        /*001c*/ 	.byte	0x03, 0x1b
        /*001e*/ 	.short	0x00ff


	//----- nvinfo : EIATTR_NUM_BARRIERS
	.align		4
        /*0020*/ 	.byte	0x02, 0x4c
        /*0022*/ 	.byte	0x01
	.zero		1


	//----- nvinfo : EIATTR_MERCURY_ISA_VERSION
	.align		4
        /*0024*/ 	.byte	0x03, 0x5f
        /*0026*/ 	.short	0x0101


	//----- nvinfo : EIATTR_VRC_CTA_INIT_COUNT
	.align		4
        /*0028*/ 	.byte	0x02, 0x4a
	.zero		1
	.zero		1


	//----- nvinfo : EIATTR_EXIT_INSTR_OFFSETS
	.align		4
        /*002c*/ 	.byte	0x04, 0x1c
        /*002e*/ 	.short	(.L_17 - .L_16)


	//   ....[0]....
.L_16:
        /*0030*/ 	.word	0x000002f0


	//----- nvinfo : EIATTR_CRS_STACK_SIZE
	.align		4
.L_17:
        /*0034*/ 	.byte	0x04, 0x1e
        /*0036*/ 	.short	(.L_19 - .L_18)
.L_18:
        /*0038*/ 	.word	0x00000000


	//----- nvinfo : EIATTR_CBANK_PARAM_SIZE
	.align		4
.L_19:
        /*003c*/ 	.byte	0x03, 0x19
        /*003e*/ 	.short	0x0008


	//----- nvinfo : EIATTR_PARAM_CBANK
	.align		4
        /*0040*/ 	.byte	0x04, 0x0a
        /*0042*/ 	.short	(.L_21 - .L_20)
	.align		4
.L_20:
        /*0044*/ 	.word	index@(.nv.constant0._Z19bitonic_sort_kernelPi)
        /*0048*/ 	.short	0x0380
        /*004a*/ 	.short	0x0008


	//----- nvinfo : EIATTR_SW_WAR
	.align		4
.L_21:
        /*004c*/ 	.byte	0x04, 0x36
        /*004e*/ 	.short	(.L_23 - .L_22)
.L_22:
        /*0050*/ 	.word	0x00000008
.L_23:


//--------------------- .nv.info._Z11init_kernelPi --------------------------
	.section	.nv.info._Z11init_kernelPi,"",@"SHT_CUDA_INFO"
	.sectionflags	@""
	.align	4


	//----- nvinfo : EIATTR_CUDA_API_VERSION
	.align		4
        /*0000*/ 	.byte	0x04, 0x37
        /*0002*/ 	.short	(.L_25 - .L_24)
.L_24:
        /*0004*/ 	.word	0x00000082


	//----- nvinfo : EIATTR_KPARAM_INFO
	.align		4
.L_25:
        /*0008*/ 	.byte	0x04, 0x17
        /*000a*/ 	.short	(.L_27 - .L_26)
.L_26:
        /*000c*/ 	.word	0x00000000
        /*0010*/ 	.short	0x0000
        /*0012*/ 	.short	0x0000
        /*0014*/ 	.byte	0x00, 0xf5, 0x21, 0x00


	//----- nvinfo : EIATTR_SPARSE_MMA_MASK
	.align		4
.L_27:
        /*0018*/ 	.byte	0x03, 0x50
        /*001a*/ 	.short	0x0000


	//----- nvinfo : EIATTR_MAXREG_COUNT
	.align		4
        /*001c*/ 	.byte	0x03, 0x1b
        /*001e*/ 	.short	0x00ff


	//----- nvinfo : EIATTR_MERCURY_ISA_VERSION
	.align		4
        /*0020*/ 	.byte	0x03, 0x5f
        /*0022*/ 	.short	0x0101


	//----- nvinfo : EIATTR_VRC_CTA_INIT_COUNT
	.align		4
        /*0024*/ 	.byte	0x02, 0x4a
	.zero		1
	.zero		1


	//----- nvinfo : EIATTR_EXIT_INSTR_OFFSETS
	.align		4
        /*0028*/ 	.byte	0x04, 0x1c
        /*002a*/ 	.short	(.L_29 - .L_28)


	//   ....[0]....
.L_28:
        /*002c*/ 	.word	0x000000a0


	//----- nvinfo : EIATTR_CBANK_PARAM_SIZE
	.align		4
.L_29:
        /*0030*/ 	.byte	0x03, 0x19
        /*0032*/ 	.short	0x0008


	//----- nvinfo : EIATTR_PARAM_CBANK
	.align		4
        /*0034*/ 	.byte	0x04, 0x0a
        /*0036*/ 	.short	(.L_31 - .L_30)
	.align		4
.L_30:
        /*0038*/ 	.word	index@(.nv.constant0._Z11init_kernelPi)
        /*003c*/ 	.short	0x0380
        /*003e*/ 	.short	0x0008


	//----- nvinfo : EIATTR_SW_WAR
	.align		4
.L_31:
        /*0040*/ 	.byte	0x04, 0x36
        /*0042*/ 	.short	(.L_33 - .L_32)
.L_32:
        /*0044*/ 	.word	0x00000008
.L_33:


//--------------------- .nv.callgraph             --------------------------
	.section	.nv.callgraph,"",@"SHT_CUDA_CALLGRAPH"
	.align	4
	.sectionentsize	8
	.align		4
        /*0000*/ 	.word	0x00000000
	.align		4
        /*0004*/ 	.word	0xffffffff
	.align		4
        /*0008*/ 	.word	0x00000000
	.align		4
        /*000c*/ 	.word	0xfffffffe
	.align		4
        /*0010*/ 	.word	0x00000000
	.align		4
        /*0014*/ 	.word	0xfffffffd
	.align		4
        /*0018*/ 	.word	0x00000000
	.align		4
        /*001c*/ 	.word	0xfffffffc


//--------------------- .text._Z19bitonic_sort_kernelPi --------------------------
	.section	.text._Z19bitonic_sort_kernelPi,"ax",@progbits
	.align	128
        .global         _Z19bitonic_sort_kernelPi
        .type           _Z19bitonic_sort_kernelPi,@function
        .size           _Z19bitonic_sort_kernelPi,(.L_x_7 - _Z19bitonic_sort_kernelPi)
        .other          _Z19bitonic_sort_kernelPi,@"STO_CUDA_ENTRY STV_DEFAULT"
_Z19bitonic_sort_kernelPi:
.text._Z19bitonic_sort_kernelPi:
[----:B------:R-:W-:Y:S01]  /*0000*/  LDC R1, c[0x0][0x37c] ;  /* 0x0000df00ff017b82 */ /* 0x000fe20000000800 */
[----:B------:R-:W0:Y:S01]  /*0010*/  S2R R8, SR_TID.X ;  /* 0x0000000000087919 */ /* 0x000e220000002100 */
[----:B------:R-:W1:Y:S01]  /*0020*/  LDCU.64 UR10, c[0x0][0x358] ;  /* 0x00006b00ff0a77ac */ /* 0x000e620008000a00 */
[----:B------:R-:W-:Y:S01]  /*0030*/  UMOV UR4, URZ ;  /* 0x000000ff00047c82 */ /* 0x000fe20008000000 */
[----:B------:R-:W-:-:S05]  /*0040*/  UMOV UR5, 0x2 ;  /* 0x0000000200057882 */ /* 0x000fca0000000000 */
.L_x_4:
[----:B------:R-:W2:Y:S01]  /*0050*/  LDC.64 R2, c[0x0][0x380] ;  /* 0x0000e000ff027b82 */ /* 0x000ea20000000a00 */
[----:B------:R-:W-:Y:S01]  /*0060*/  UMOV UR7, UR4 ;  /* 0x0000000400077c82 */ /* 0x000fe20008000000 */
[----:B------:R-:W-:Y:S01]  /*0070*/  UIADD3 UR4, UPT, UPT, UR4, 0x1, URZ ;  /* 0x0000000104047890 */ /* 0x000fe2000fffe0ff */
[----:B------:R-:W-:-:S03]  /*0080*/  UMOV UR6, UR5 ;  /* 0x0000000500067c82 */ /* 0x000fc60008000000 */
[----:B01----:R-:W-:-:S11]  /*0090*/  UISETP.NE.AND UP1, UPT, UR4, 0xb, UPT ;  /* 0x0000000b0400788c */ /* 0x003fd6000bf25270 */
.L_x_3:
[----:B01----:R-:W-:Y:S01]  /*00a0*/  SHF.R.U32.HI R0, RZ, UR7, R8 ;  /* 0x00000007ff007c19 */ /* 0x003fe20008011608 */
[----:B------:R-:W-:Y:S01]  /*00b0*/  UMOV UR8, 0xffffffff ;  /* 0xffffffff00087882 */ /* 0x000fe20000000000 */
[----:B------:R-:W-:Y:S01]  /*00c0*/  BSSY.RECONVERGENT B0, `(.L_x_0) ;  /* 0x000001b000007945 */ /* 0x000fe20003800200 */
[----:B------:R-:W-:Y:S02]  /*00d0*/  USHF.L.U32 UR8, UR8, UR7, URZ ;  /* 0x0000000708087299 */ /* 0x000fe400080006ff */
[----:B------:R-:W-:-:S04]  /*00e0*/  IMAD.SHL.U32 R0, R0, 0x2, RZ ;  /* 0x0000000200007824 */ /* 0x000fc800078e00ff */
[----:B------:R-:W-:Y:S02]  /*00f0*/  LOP3.LUT R4, R8, UR8, RZ, 0x30, !PT ;  /* 0x0000000808047c12 */ /* 0x000fe4000f8e30ff */
[C---:B------:R-:W-:Y:S01]  /*0100*/  SHF.L.U32 R5, R0.reuse, UR7, RZ ;  /* 0x0000000700057c19 */ /* 0x040fe200080006ff */
[----:B------:R-:W-:-:S03]  /*0110*/  VIADD R0, R0, 0x1 ;  /* 0x0000000100007836 */ /* 0x000fc60000000000 */
[-C--:B------:R-:W-:Y:S02]  /*0120*/  LOP3.LUT R7, R5, R4.reuse, RZ, 0xfc, !PT ;  /* 0x0000000405077212 */ /* 0x080fe400078efcff */
[----:B------:R-:W-:Y:S02]  /*0130*/  SHF.L.U32 R5, R0, UR7, RZ ;  /* 0x0000000700057c19 */ /* 0x000fe400080006ff */
[----:B------:R-:W-:Y:S02]  /*0140*/  LOP3.LUT P0, RZ, R7, UR5, RZ, 0xc0, !PT ;  /* 0x0000000507ff7c12 */ /* 0x000fe4000f80c0ff */
[----:B------:R-:W-:-:S11]  /*0150*/  LOP3.LUT R9, R5, R4, RZ, 0xfc, !PT ;  /* 0x0000000405097212 */ /* 0x000fd600078efcff */
[----:B------:R-:W-:Y:S05]  /*0160*/  @P0 BRA `(.L_x_1) ;  /* 0x0000000000240947 */ /* 0x000fea0003800000 */
[----:B--2---:R-:W-:-:S04]  /*0170*/  IMAD.WIDE.U32 R4, R7, 0x4, R2 ;  /* 0x0000000407047825 */ /* 0x004fc800078e0002 */
[----:B------:R-:W-:Y:S02]  /*0180*/  IMAD.WIDE.U32 R6, R9, 0x4, R2 ;  /* 0x0000000409067825 */ /* 0x000fe400078e0002 */
[----:B-1----:R-:W2:Y:S04]  /*0190*/  LDG.E R9, desc[UR10][R4.64] ;  /* 0x0000000a04097981 */ /* 0x002ea8000c1e1900 */
[----:B------:R-:W2:Y:S02]  /*01a0*/  LDG.E R0, desc[UR10][R6.64] ;  /* 0x0000000a06007981 */ /* 0x000ea4000c1e1900 */
[----:B--2---:R-:W-:-:S13]  /*01b0*/  ISETP.GT.AND P0, PT, R9, R0, PT ;  /* 0x000000000900720c */ /* 0x004fda0003f04270 */
[----:B------:R-:W-:Y:S05]  /*01c0*/  @!P0 BRA `(.L_x_2) ;  /* 0x0000000000288947 */ /* 0x000fea0003800000 */
[----:B------:R0:W-:Y:S04]  /*01d0*/  STG.E desc[UR10][R4.64], R0 ;  /* 0x0000000004007986 */ /* 0x0001e8000c10190a */
[----:B------:R0:W-:Y:S01]  /*01e0*/  STG.E desc[UR10][R6.64], R9 ;  /* 0x0000000906007986 */ /* 0x0001e2000c10190a */
[----:B------:R-:W-:Y:S05]  /*01f0*/  BRA `(.L_x_2) ;  /* 0x00000000001c7947 */ /* 0x000fea0003800000 */
.L_x_1:
[----:B--2---:R-:W-:-:S04]  /*0200*/  IMAD.WIDE.U32 R4, R7, 0x4, R2 ;  /* 0x0000000407047825 */ /* 0x004fc800078e0002 */
[----:B------:R-:W-:Y:S02]  /*0210*/  IMAD.WIDE.U32 R6, R9, 0x4, R2 ;  /* 0x0000000409067825 */ /* 0x000fe400078e0002 */
[----:B-1----:R-:W2:Y:S04]  /*0220*/  LDG.E R9, desc[UR10][R4.64] ;  /* 0x0000000a04097981 */ /* 0x002ea8000c1e1900 */
[----:B------:R-:W2:Y:S02]  /*0230*/  LDG.E R0, desc[UR10][R6.64] ;  /* 0x0000000a06007981 */ /* 0x000ea4000c1e1900 */
[----:B--2---:R-:W-:-:S13]  /*0240*/  ISETP.GE.AND P0, PT, R9, R0, PT ;  /* 0x000000000900720c */ /* 0x004fda0003f06270 */
[----:B------:R1:W-:Y:S04]  /*0250*/  @!P0 STG.E desc[UR10][R4.64], R0 ;  /* 0x0000000004008986 */ /* 0x0003e8000c10190a */
[----:B------:R1:W-:Y:S02]  /*0260*/  @!P0 STG.E desc[UR10][R6.64], R9 ;  /* 0x0000000906008986 */ /* 0x0003e4000c10190a */
.L_x_2:
[----:B------:R-:W-:Y:S05]  /*0270*/  BSYNC.RECONVERGENT B0 ;  /* 0x0000000000007941 */ /* 0x000fea0003800200 */
.L_x_0:
[----:B------:R-:W-:Y:S01]  /*0280*/  BAR.SYNC.DEFER_BLOCKING 0x0 ;  /* 0x0000000000007b1d */ /* 0x000fe20000010000 */
[----:B------:R-:W-:Y:S02]  /*0290*/  UISETP.GT.U32.AND UP0, UPT, UR6, 0x3, UPT ;  /* 0x000000030600788c */ /* 0x000fe4000bf04070 */
[----:B------:R-:W-:Y:S02]  /*02a0*/  UIADD3 UR7, UPT, UPT, UR7, -0x1, URZ ;  /* 0xffffffff07077890 */ /* 0x000fe4000fffe0ff */
[----:B------:R-:W-:-:S05]  /*02b0*/  USHF.R.U32.HI UR6, URZ, 0x1, UR6 ;  /* 0x00000001ff067899 */ /* 0x000fca0008011606 */
[----:B------:R-:W-:Y:S07]  /*02c0*/  BRA.U UP0, `(.L_x_3) ;  /* 0xfffffffd00747547 */ /* 0x000fee000b83ffff */
[----:B------:R-:W-:Y:S01]  /*02d0*/  USHF.L.U32 UR5, UR5, 0x1, URZ ;  /* 0x0000000105057899 */ /* 0x000fe200080006ff */
[----:B------:R-:W-:Y:S11]  /*02e0*/  BRA.U UP1, `(.L_x_4) ;  /* 0xfffffffd01587547 */ /* 0x000ff6000b83ffff */
[----:B------:R-:W-:Y:S05]  /*02f0*/  EXIT ;  /* 0x000000000000794d */ /* 0x000fea0003800000 */
.L_x_5:
[----:B------:R-:W-:-:S00]  /*0300*/  BRA `(.L_x_5) ;  /* 0xfffffffc00fc7947 */ /* 0x000fc0000383ffff */
[----:B------:R-:W-:-:S00]  /*0310*/  NOP ;  /* 0x0000000000007918 */ /* 0x000fc00000000000 */
        /* <DEDUP_REMOVED lines=14> */
.L_x_7:


//--------------------- .text._Z11init_kernelPi   --------------------------
	.section	.text._Z11init_kernelPi,"ax",@progbits
	.align	128
        .global         _Z11init_kernelPi
        .type           _Z11init_kernelPi,@function
        .size           _Z11init_kernelPi,(.L_x_8 - _Z11init_kernelPi)
        .other          _Z11init_kernelPi,@"STO_CUDA_ENTRY STV_DEFAULT"
_Z11init_kernelPi:
.text._Z11init_kernelPi:
[----:B------:R-:W-:Y:S01]  /*0000*/  LDC R1, c[0x0][0x37c] ;  /* 0x0000df00ff017b82 */ /* 0x000fe20000000800 */
[----:B------:R-:W0:Y:S07]  /*0010*/  S2R R5, SR_TID.X ;  /* 0x0000000000057919 */ /* 0x000e2e0000002100 */
[----:B------:R-:W1:Y:S01]  /*0020*/  LDC.64 R2, c[0x0][0x380] ;  /* 0x0000e000ff027b82 */ /* 0x000e620000000a00 */
[----:B------:R-:W2:Y:S01]  /*0030*/  LDCU.64 UR4, c[0x0][0x358] ;  /* 0x00006b00ff0477ac */ /* 0x000ea20008000a00 */
[----:B0-----:R-:W-:-:S04]  /*0040*/  SHF.L.U32 R5, R5, 0x1, RZ ;  /* 0x0000000105057819 */ /* 0x001fc800000006ff */
[C---:B------:R-:W-:Y:S01]  /*0050*/  IADD3 R7, PT, PT, -R5.reuse, 0x800, RZ ;  /* 0x0000080005077810 */ /* 0x040fe20007ffe1ff */
[C---:B-1----:R-:W-:Y:S01]  /*0060*/  IMAD.WIDE.U32 R2, R5.reuse, 0x4, R2 ;  /* 0x0000000405027825 */ /* 0x042fe200078e0002 */
[----:B------:R-:W-:-:S04]  /*0070*/  LOP3.LUT R5, R5, 0x7ff, RZ, 0x3c, !PT ;  /* 0x000007ff05057812 */ /* 0x000fc800078e3cff */
[----:B--2---:R-:W-:Y:S04]  /*0080*/  STG.E desc[UR4][R2.64], R7 ;  /* 0x0000000702007986 */ /* 0x004fe8000c101904 */
[----:B------:R-:W-:Y:S01]  /*0090*/  STG.E desc[UR4][R2.64+0x4], R5 ;  /* 0x0000040502007986 */ /* 0x000fe2000c101904 */
[----:B------:R-:W-:Y:S05]  /*00a0*/  EXIT ;  /* 0x000000000000794d */ /* 0x000fea0003800000 */
.L_x_6:
        /* <DEDUP_REMOVED lines=13> */
.L_x_8:


//--------------------- .nv.shared.reserved.0     --------------------------
	.section	.nv.shared.reserved.0,"aw",@nobits
	.weak		__nv_reservedSMEM_offset_0_alias
	.size		__nv_reservedSMEM_offset_0_alias, 0, 64
	.other		__nv_reservedSMEM_offset_0_alias,@"STO_CUDA_RESERVED_SHARED STV_DEFAULT"
__nv_reservedSMEM_offset_0_alias:
	.zero		0
	.zero		64


//--------------------- .nv.constant0._Z19bitonic_sort_kernelPi --------------------------
	.section	.nv.constant0._Z19bitonic_sort_kernelPi,"a",@progbits
	.sectionflags	@""
	.align	4
.nv.constant0._Z19bitonic_sort_kernelPi:
	.zero		904


//--------------------- .nv.constant0._Z11init_kernelPi --------------------------
	.section	.nv.constant0._Z11init_kernelPi,"a",@progbits
	.sectionflags	@""
	.align	4
.nv.constant0._Z11init_kernelPi:
	.zero		904


//--------------------- SYMBOLS --------------------------

	.type		.nv.reservedSmem.offset0,@object
	.size		.nv.reservedSmem.offset0,0x4
